//
// Generated by NVIDIA NVVM Compiler
//
// Compiler Build ID: CL-36424714
// Cuda compilation tools, release 13.0, V13.0.88
// Based on NVVM 20.0.0
//

.version 9.0
.target sm_100
.address_size 64

	// .globl	_Z13mm_gpu_globalPfS_S_i

.visible .entry _Z13mm_gpu_globalPfS_S_i(
	.param .u64 .ptr .align 1 _Z13mm_gpu_globalPfS_S_i_param_0,
	.param .u64 .ptr .align 1 _Z13mm_gpu_globalPfS_S_i_param_1,
	.param .u64 .ptr .align 1 _Z13mm_gpu_globalPfS_S_i_param_2,
	.param .u32 _Z13mm_gpu_globalPfS_S_i_param_3
)
{
	.reg .pred 	%p<5>;
	.reg .b32 	%r<26>;
	.reg .b32 	%f<28>;
	.reg .b64 	%rd<15>;

	ld.param.u64 	%rd5, [_Z13mm_gpu_globalPfS_S_i_param_0];
	ld.param.u64 	%rd6, [_Z13mm_gpu_globalPfS_S_i_param_1];
	ld.param.u64 	%rd7, [_Z13mm_gpu_globalPfS_S_i_param_2];
	mov.u32 	%r1, %ntid.x;
	mov.u32 	%r15, %ctaid.x;
	mov.u32 	%r16, %tid.x;
	mad.lo.s32 	%r21, %r1, %r15, %r16;
	setp.gt.s32 	%p1, %r21, 999;
	@%p1 bra 	$L__BB0_7;
	cvta.to.global.u64 	%rd8, %rd5;
	add.s64 	%rd1, %rd8, 16;
	cvta.to.global.u64 	%rd9, %rd6;
	add.s64 	%rd2, %rd9, 16000;
	mov.u32 	%r17, %nctaid.x;
	mul.lo.s32 	%r3, %r17, %r1;
	cvta.to.global.u64 	%rd3, %rd7;
$L__BB0_2:
	mul.lo.s32 	%r5, %r21, 1000;
	mov.b32 	%r22, 0;
$L__BB0_3:
	add.s32 	%r20, %r22, %r5;
	mul.wide.s32 	%rd10, %r20, 4;
	add.s64 	%rd4, %rd3, %rd10;
	ld.global.f32 	%f27, [%rd4];
	mov.b32 	%r25, 0;
	mov.u32 	%r23, %r21;
	mov.u32 	%r24, %r5;
$L__BB0_4:
	mul.wide.s32 	%rd11, %r24, 4;
	add.s64 	%rd12, %rd1, %rd11;
	mul.wide.s32 	%rd13, %r23, 4;
	add.s64 	%rd14, %rd2, %rd13;
	ld.global.f32 	%f4, [%rd12+-16];
	ld.global.f32 	%f5, [%rd14+-16000];
	fma.rn.f32 	%f6, %f4, %f5, %f27;
	st.global.f32 	[%rd4], %f6;
	ld.global.f32 	%f7, [%rd12+-12];
	ld.global.f32 	%f8, [%rd14+-12000];
	fma.rn.f32 	%f9, %f7, %f8, %f6;
	st.global.f32 	[%rd4], %f9;
	ld.global.f32 	%f10, [%rd12+-8];
	ld.global.f32 	%f11, [%rd14+-8000];
	fma.rn.f32 	%f12, %f10, %f11, %f9;
	st.global.f32 	[%rd4], %f12;
	ld.global.f32 	%f13, [%rd12+-4];
	ld.global.f32 	%f14, [%rd14+-4000];
	fma.rn.f32 	%f15, %f13, %f14, %f12;
	st.global.f32 	[%rd4], %f15;
	ld.global.f32 	%f16, [%rd12];
	ld.global.f32 	%f17, [%rd14];
	fma.rn.f32 	%f18, %f16, %f17, %f15;
	st.global.f32 	[%rd4], %f18;
	ld.global.f32 	%f19, [%rd12+4];
	ld.global.f32 	%f20, [%rd14+4000];
	fma.rn.f32 	%f21, %f19, %f20, %f18;
	st.global.f32 	[%rd4], %f21;
	ld.global.f32 	%f22, [%rd12+8];
	ld.global.f32 	%f23, [%rd14+8000];
	fma.rn.f32 	%f24, %f22, %f23, %f21;
	st.global.f32 	[%rd4], %f24;
	ld.global.f32 	%f25, [%rd12+12];
	ld.global.f32 	%f26, [%rd14+12000];
	fma.rn.f32 	%f27, %f25, %f26, %f24;
	st.global.f32 	[%rd4], %f27;
	add.s32 	%r25, %r25, 8;
	add.s32 	%r24, %r24, 8;
	add.s32 	%r23, %r23, 8000;
	setp.ne.s32 	%p2, %r25, 1000;
	@%p2 bra 	$L__BB0_4;
	add.s32 	%r22, %r22, 1;
	setp.ne.s32 	%p3, %r22, 1000;
	@%p3 bra 	$L__BB0_3;
	add.s32 	%r21, %r21, %r3;
	setp.lt.s32 	%p4, %r21, 1000;
	@%p4 bra 	$L__BB0_2;
$L__BB0_7:
	ret;

}
	// .globl	_Z13mm_gpu_sharedPfS_S_i
.visible .entry _Z13mm_gpu_sharedPfS_S_i(
	.param .u64 .ptr .align 1 _Z13mm_gpu_sharedPfS_S_i_param_0,
	.param .u64 .ptr .align 1 _Z13mm_gpu_sharedPfS_S_i_param_1,
	.param .u64 .ptr .align 1 _Z13mm_gpu_sharedPfS_S_i_param_2,
	.param .u32 _Z13mm_gpu_sharedPfS_S_i_param_3
)
{


	ret;

}


// ===== COMPILED SASS (sm_100) =====

	.target	sm_100

	.elftype	@"ET_EXEC"


//--------------------- .note.nv.tkinfo           --------------------------
	.section	.note.nv.tkinfo,"",@"SHT_NOTE"
	.sectionflags	@"SHF_NOTE_NV_TKINFO"
	.tkinfo
        /*0018*/ 	.word	0x00000002
        /*0030*/ 	.string	""
        /*0030*/ 	.string	"ptxas"
        /*0030*/ 	.string	"Cuda compilation tools, release 13.0, V13.0.88"
        /*0030*/ 	.string	"Build cuda_13.0.r13.0/compiler.36424714_0"
        /*0030*/ 	.string	"-arch sm_100 -m 64 "



//--------------------- .note.nv.cuinfo           --------------------------
	.section	.note.nv.cuinfo,"",@"SHT_NOTE"
	.sectionflags	@"SHF_NOTE_NV_CUINFO"
        /*0018*/ 	.short	0x0002
        /*001a*/ 	.short	0x0064
        /*001c*/ 	.short	0x0082
	.zero		2


//--------------------- .nv.info                  --------------------------
	.section	.nv.info,"",@"SHT_CUDA_INFO"
	.align	4


	//----- nvinfo : EIATTR_REGCOUNT
	.align		4
        /*0000*/ 	.byte	0x04, 0x2f
        /*0002*/ 	.short	(.L_1 - .L_0)
	.align		4
.L_0:
        /*0004*/ 	.word	index@(_Z13mm_gpu_globalPfS_S_i)
        /*0008*/ 	.word	0x00000020


	//----- nvinfo : EIATTR_FRAME_SIZE
	.align		4
.L_1:
        /*000c*/ 	.byte	0x04, 0x11
        /*000e*/ 	.short	(.L_3 - .L_2)
	.align		4
.L_2:
        /*0010*/ 	.word	index@(_Z13mm_gpu_globalPfS_S_i)
        /*0014*/ 	.word	0x00000000


	//----- nvinfo : EIATTR_REGCOUNT
	.align		4
.L_3:
        /*0018*/ 	.byte	0x04, 0x2f
        /*001a*/ 	.short	(.L_5 - .L_4)
	.align		4
.L_4:
        /*001c*/ 	.word	index@(_Z13mm_gpu_sharedPfS_S_i)
        /*0020*/ 	.word	0x00000004


	//----- nvinfo : EIATTR_FRAME_SIZE
	.align		4
.L_5:
        /*0024*/ 	.byte	0x04, 0x11
        /*0026*/ 	.short	(.L_7 - .L_6)
	.align		4
.L_6:
        /*0028*/ 	.word	index@(_Z13mm_gpu_sharedPfS_S_i)
        /*002c*/ 	.word	0x00000000


	//----- nvinfo : EIATTR_MIN_STACK_SIZE
	.align		4
.L_7:
        /*0030*/ 	.byte	0x04, 0x12
        /*0032*/ 	.short	(.L_9 - .L_8)
	.align		4
.L_8:
        /*0034*/ 	.word	index@(_Z13mm_gpu_sharedPfS_S_i)
        /*0038*/ 	.word	0x00000000


	//----- nvinfo : EIATTR_MIN_STACK_SIZE
	.align		4
.L_9:
        /*003c*/ 	.byte	0x04, 0x12
        /*003e*/ 	.short	(.L_11 - .L_10)
	.align		4
.L_10:
        /*0040*/ 	.word	index@(_Z13mm_gpu_globalPfS_S_i)
        /*0044*/ 	.word	0x00000000
.L_11:


//--------------------- .nv.compat                --------------------------
	.section	.nv.compat,"",@"SHT_CUDA_COMPAT_INFO"
	.align	4
        /*0000*/ 	.byte	0x02, 0x09, 0x00, 0x00, 0x02, 0x02, 0x01, 0x00, 0x02, 0x05, 0x05, 0x00, 0x03, 0x07, 0x01, 0x01
        /*0010*/ 	.byte	0x02, 0x03, 0x00, 0x00, 0x02, 0x06, 0x01, 0x00, 0x04, 0x0b, 0x08, 0x00, 0x09, 0x00, 0x00, 0x00
        /*0020*/ 	.byte	0x00, 0x00, 0x00, 0x00


//--------------------- .nv.info._Z13mm_gpu_sharedPfS_S_i --------------------------
	.section	.nv.info._Z13mm_gpu_sharedPfS_S_i,"",@"SHT_CUDA_INFO"
	.sectionflags	@""
	.align	4


	//----- nvinfo : EIATTR_CUDA_API_VERSION
	.align		4
        /*0000*/ 	.byte	0x04, 0x37
        /*0002*/ 	.short	(.L_13 - .L_12)
.L_12:
        /*0004*/ 	.word	0x00000082


	//----- nvinfo : EIATTR_KPARAM_INFO
	.align		4
.L_13:
        /*0008*/ 	.byte	0x04, 0x17
        /*000a*/ 	.short	(.L_15 - .L_14)
.L_14:
        /*000c*/ 	.word	0x00000000
        /*0010*/ 	.short	0x0003
        /*0012*/ 	.short	0x0018
        /*0014*/ 	.byte	0x00, 0xf0, 0x11, 0x00


	//----- nvinfo : EIATTR_KPARAM_INFO
	.align		4
.L_15:
        /*0018*/ 	.byte	0x04, 0x17
        /*001a*/ 	.short	(.L_17 - .L_16)
.L_16:
        /*001c*/ 	.word	0x00000000
        /*0020*/ 	.short	0x0002
        /*0022*/ 	.short	0x0010
        /*0024*/ 	.byte	0x00, 0xf5, 0x21, 0x00


	//----- nvinfo : EIATTR_KPARAM_INFO
	.align		4
.L_17:
        /*0028*/ 	.byte	0x04, 0x17
        /*002a*/ 	.short	(.L_19 - .L_18)
.L_18:
        /*002c*/ 	.word	0x00000000
        /*0030*/ 	.short	0x0001
        /*0032*/ 	.short	0x0008
        /*0034*/ 	.byte	0x00, 0xf5, 0x21, 0x00


	//----- nvinfo : EIATTR_KPARAM_INFO
	.align		4
.L_19:
        /*0038*/ 	.byte	0x04, 0x17
        /*003a*/ 	.short	(.L_21 - .L_20)
.L_20:
        /*003c*/ 	.word	0x00000000
        /*0040*/ 	.short	0x0000
        /*0042*/ 	.short	0x0000
        /*0044*/ 	.byte	0x00, 0xf5, 0x21, 0x00


	//----- nvinfo : EIATTR_SPARSE_MMA_MASK
	.align		4
.L_21:
        /*0048*/ 	.byte	0x03, 0x50
        /*004a*/ 	.short	0x0000


	//----- nvinfo : EIATTR_MAXREG_COUNT
	.align		4
        /*004c*/ 	.byte	0x03, 0x1b
        /*004e*/ 	.short	0x00ff


	//----- nvinfo : EIATTR_MERCURY_ISA_VERSION
	.align		4
        /*0050*/ 	.byte	0x03, 0x5f
        /*0052*/ 	.short	0x0101


	//----- nvinfo : EIATTR_VRC_CTA_INIT_COUNT
	.align		4
        /*0054*/ 	.byte	0x02, 0x4a
	.zero		1
	.zero		1


	//----- nvinfo : EIATTR_EXIT_INSTR_OFFSETS
	.align		4
        /*0058*/ 	.byte	0x04, 0x1c
        /*005a*/ 	.short	(.L_23 - .L_22)


	//   ....[0]....
.L_22:
        /*005c*/ 	.word	0x00000010


	//----- nvinfo : EIATTR_CBANK_PARAM_SIZE
	.align		4
.L_23:
        /*0060*/ 	.byte	0x03, 0x19
        /*0062*/ 	.short	0x001c


	//----- nvinfo : EIATTR_PARAM_CBANK
	.align		4
        /*0064*/ 	.byte	0x04, 0x0a
        /*0066*/ 	.short	(.L_25 - .L_24)
	.align		4
.L_24:
        /*0068*/ 	.word	index@(.nv.constant0._Z13mm_gpu_sharedPfS_S_i)
        /*006c*/ 	.short	0x0380
        /*006e*/ 	.short	0x001c


	//----- nvinfo : EIATTR_SW_WAR
	.align		4
.L_25:
        /*0070*/ 	.byte	0x04, 0x36
        /*0072*/ 	.short	(.L_27 - .L_26)
.L_26:
        /*0074*/ 	.word	0x00000008
.L_27:


//--------------------- .nv.info._Z13mm_gpu_globalPfS_S_i --------------------------
	.section	.nv.info._Z13mm_gpu_globalPfS_S_i,"",@"SHT_CUDA_INFO"
	.sectionflags	@""
	.align	4


	//----- nvinfo : EIATTR_CUDA_API_VERSION
	.align		4
        /*0000*/ 	.byte	0x04, 0x37
        /*0002*/ 	.short	(.L_29 - .L_28)
.L_28:
        /*0004*/ 	.word	0x00000082


	//----- nvinfo : EIATTR_KPARAM_INFO
	.align		4
.L_29:
        /*0008*/ 	.byte	0x04, 0x17
        /*000a*/ 	.short	(.L_31 - .L_30)
.L_30:
        /*000c*/ 	.word	0x00000000
        /*0010*/ 	.short	0x0003
        /*0012*/ 	.short	0x0018
        /*0014*/ 	.byte	0x00, 0xf0, 0x11, 0x00


	//----- nvinfo : EIATTR_KPARAM_INFO
	.align		4
.L_31:
        /*0018*/ 	.byte	0x04, 0x17
        /*001a*/ 	.short	(.L_33 - .L_32)
.L_32:
        /*001c*/ 	.word	0x00000000
        /*0020*/ 	.short	0x0002
        /*0022*/ 	.short	0x0010
        /*0024*/ 	.byte	0x00, 0xf5, 0x21, 0x00


	//----- nvinfo : EIATTR_KPARAM_INFO
	.align		4
.L_33:
        /*0028*/ 	.byte	0x04, 0x17
        /*002a*/ 	.short	(.L_35 - .L_34)
.L_34:
        /*002c*/ 	.word	0x00000000
        /*0030*/ 	.short	0x0001
        /*0032*/ 	.short	0x0008
        /*0034*/ 	.byte	0x00, 0xf5, 0x21, 0x00


	//----- nvinfo : EIATTR_KPARAM_INFO
	.align		4
.L_35:
        /*0038*/ 	.byte	0x04, 0x17
        /*003a*/ 	.short	(.L_37 - .L_36)
.L_36:
        /*003c*/ 	.word	0x00000000
        /*0040*/ 	.short	0x0000
        /*0042*/ 	.short	0x0000
        /*0044*/ 	.byte	0x00, 0xf5, 0x21, 0x00


	//----- nvinfo : EIATTR_SPARSE_MMA_MASK
	.align		4
.L_37:
        /*0048*/ 	.byte	0x03, 0x50
        /*004a*/ 	.short	0x0000


	//----- nvinfo : EIATTR_MAXREG_COUNT
	.align		4
        /*004c*/ 	.byte	0x03, 0x1b
        /*004e*/ 	.short	0x00ff


	//----- nvinfo : EIATTR_MERCURY_ISA_VERSION
	.align		4
        /*0050*/ 	.byte	0x03, 0x5f
        /*0052*/ 	.short	0x0101


	//----- nvinfo : EIATTR_VRC_CTA_INIT_COUNT
	.align		4
        /*0054*/ 	.byte	0x02, 0x4a
	.zero		1
	.zero		1


	//----- nvinfo : EIATTR_EXIT_INSTR_OFFSETS
	.align		4
        /*0058*/ 	.byte	0x04, 0x1c
        /*005a*/ 	.short	(.L_39 - .L_38)


	//   ....[0]....
.L_38:
        /*005c*/ 	.word	0x00000060


	//   ....[1]....
        /*0060*/ 	.word	0x00000d90


	//----- nvinfo : EIATTR_CRS_STACK_SIZE
	.align		4
.L_39:
        /*0064*/ 	.byte	0x04, 0x1e
        /*0066*/ 	.short	(.L_41 - .L_40)
.L_40:
        /*0068*/ 	.word	0x00000000


	//----- nvinfo : EIATTR_CBANK_PARAM_SIZE
	.align		4
.L_41:
        /*006c*/ 	.byte	0x03, 0x19
        /*006e*/ 	.short	0x001c


	//----- nvinfo : EIATTR_PARAM_CBANK
	.align		4
        /*0070*/ 	.byte	0x04, 0x0a
        /*0072*/ 	.short	(.L_43 - .L_42)
	.align		4
.L_42:
        /*0074*/ 	.word	index@(.nv.constant0._Z13mm_gpu_globalPfS_S_i)
        /*0078*/ 	.short	0x0380
        /*007a*/ 	.short	0x001c


	//----- nvinfo : EIATTR_SW_WAR
	.align		4
.L_43:
        /*007c*/ 	.byte	0x04, 0x36
        /*007e*/ 	.short	(.L_45 - .L_44)
.L_44:
        /*0080*/ 	.word	0x00000008
.L_45:


//--------------------- .nv.callgraph             --------------------------
	.section	.nv.callgraph,"",@"SHT_CUDA_CALLGRAPH"
	.align	4
	.sectionentsize	8
	.align		4
        /*0000*/ 	.word	0x00000000
	.align		4
        /*0004*/ 	.word	0xffffffff
	.align		4
        /*0008*/ 	.word	0x00000000
	.align		4
        /*000c*/ 	.word	0xfffffffe
	.align		4
        /*0010*/ 	.word	0x00000000
	.align		4
        /*0014*/ 	.word	0xfffffffd
	.align		4
        /*0018*/ 	.word	0x00000000
	.align		4
        /*001c*/ 	.word	0xfffffffc


//--------------------- .text._Z13mm_gpu_sharedPfS_S_i --------------------------
	.section	.text._Z13mm_gpu_sharedPfS_S_i,"ax",@progbits
	.align	128
        .global         _Z13mm_gpu_sharedPfS_S_i
        .type           _Z13mm_gpu_sharedPfS_S_i,@function
        .size           _Z13mm_gpu_sharedPfS_S_i,(.L_x_5 - _Z13mm_gpu_sharedPfS_S_i)
        .other          _Z13mm_gpu_sharedPfS_S_i,@"STO_CUDA_ENTRY STV_DEFAULT"
_Z13mm_gpu_sharedPfS_S_i:
.text._Z13mm_gpu_sharedPfS_S_i:
[----:B------:R-:W-:Y:S01]  /*0000*/  LDC R1, c[0x0][0x37c] ;  /* 0x0000df00ff017b82 */ /* 0x000fe20000000800 */
[----:B------:R-:W-:Y:S05]  /*0010*/  EXIT ;  /* 0x000000000000794d */ /* 0x000fea0003800000 */
.L_x_0:
[----:B------:R-:W-:-:S00]  /*0020*/  BRA `(.L_x_0) ;  /* 0xfffffffc00fc7947 */ /* 0x000fc0000383ffff */
[----:B------:R-:W-:-:S00]  /*0030*/  NOP ;  /* 0x0000000000007918 */ /* 0x000fc00000000000 */
        /* <DEDUP_REMOVED lines=12> */
.L_x_5:


//--------------------- .text._Z13mm_gpu_globalPfS_S_i --------------------------
	.section	.text._Z13mm_gpu_globalPfS_S_i,"ax",@progbits
	.align	128
        .global         _Z13mm_gpu_globalPfS_S_i
        .type           _Z13mm_gpu_globalPfS_S_i,@function
        .size           _Z13mm_gpu_globalPfS_S_i,(.L_x_6 - _Z13mm_gpu_globalPfS_S_i)
        .other          _Z13mm_gpu_globalPfS_S_i,@"STO_CUDA_ENTRY STV_DEFAULT"
_Z13mm_gpu_globalPfS_S_i:
.text._Z13mm_gpu_globalPfS_S_i:
[----:B------:R-:W-:Y:S01]  /*0000*/  LDC R1, c[0x0][0x37c] ;  /* 0x0000df00ff017b82 */ /* 0x000fe20000000800 */
[----:B------:R-:W0:Y:S01]  /*0010*/  S2R R0, SR_CTAID.X ;  /* 0x0000000000007919 */ /* 0x000e220000002500 */
[----:B------:R-:W0:Y:S01]  /*0020*/  LDCU UR4, c[0x0][0x360] ;  /* 0x00006c00ff0477ac */ /* 0x000e220008000800 */
[----:B------:R-:W0:Y:S02]  /*0030*/  S2R R3, SR_TID.X ;  /* 0x0000000000037919 */ /* 0x000e240000002100 */
[----:B0-----:R-:W-:-:S05]  /*0040*/  IMAD R0, R0, UR4, R3 ;  /* 0x0000000400007c24 */ /* 0x001fca000f8e0203 */
[----:B------:R-:W-:-:S13]  /*0050*/  ISETP.GT.AND P0, PT, R0, 0x3e7, PT ;  /* 0x000003e70000780c */ /* 0x000fda0003f04270 */
[----:B------:R-:W-:Y:S05]  /*0060*/  @P0 EXIT ;  /* 0x000000000000094d */ /* 0x000fea0003800000 */
[----:B------:R-:W0:Y:S01]  /*0070*/  LDCU.128 UR8, c[0x0][0x380] ;  /* 0x00007000ff0877ac */ /* 0x000e220008000c00 */
[----:B------:R-:W1:Y:S01]  /*0080*/  LDCU UR5, c[0x0][0x370] ;  /* 0x00006e00ff0577ac */ /* 0x000e620008000800 */
[----:B------:R-:W2:Y:S01]  /*0090*/  LDCU.64 UR12, c[0x0][0x358] ;  /* 0x00006b00ff0c77ac */ /* 0x000ea20008000a00 */
[----:B0-----:R-:W-:Y:S02]  /*00a0*/  UIADD3 UR6, UP0, UPT, UR8, 0x10, URZ ;  /* 0x0000001008067890 */ /* 0x001fe4000ff1e0ff */
[----:B------:R-:W-:Y:S02]  /*00b0*/  UIADD3 UR8, UP1, UPT, UR10, 0x3e80, URZ ;  /* 0x00003e800a087890 */ /* 0x000fe4000ff3e0ff */
[----:B------:R-:W-:Y:S02]  /*00c0*/  UIADD3.X UR7, UPT, UPT, URZ, UR9, URZ, UP0, !UPT ;  /* 0x00000009ff077290 */ /* 0x000fe400087fe4ff */
[----:B------:R-:W-:Y:S01]  /*00d0*/  UIADD3.X UR9, UPT, UPT, URZ, UR11, URZ, UP1, !UPT ;  /* 0x0000000bff097290 */ /* 0x000fe20008ffe4ff */
[----:B------:R-:W-:Y:S01]  /*00e0*/  MOV R2, UR6 ;  /* 0x0000000600027c02 */ /* 0x000fe20008000f00 */
[----:B-1----:R-:W-:Y:S01]  /*00f0*/  UIMAD UR4, UR4, UR5, URZ ;  /* 0x00000005040472a4 */ /* 0x002fe2000f8e02ff */
[----:B------:R-:W-:-:S02]  /*0100*/  MOV R4, UR8 ;  /* 0x0000000800047c02 */ /* 0x000fc40008000f00 */
[----:B------:R-:W-:Y:S02]  /*0110*/  MOV R3, UR7 ;  /* 0x0000000700037c02 */ /* 0x000fe40008000f00 */
[----:B--2---:R-:W-:-:S07]  /*0120*/  MOV R5, UR9 ;  /* 0x0000000900057c02 */ /* 0x004fce0008000f00 */
.L_x_3:
[----:B------:R-:W-:Y:S02]  /*0130*/  HFMA2 R9, -RZ, RZ, 0, 0 ;  /* 0x00000000ff097431 */ /* 0x000fe400000001ff */
[----:B0--3--:R-:W-:-:S07]  /*0140*/  IMAD R8, R0, 0x3e8, RZ ;  /* 0x000003e800087824 */ /* 0x009fce00078e02ff */
.L_x_2:
[----:B0--3--:R-:W0:Y:S01]  /*0150*/  LDC.64 R6, c[0x0][0x390] ;  /* 0x0000e400ff067b82 */ /* 0x009e220000000a00 */
[----:B------:R-:W-:-:S05]  /*0160*/  IADD3 R11, PT, PT, R8, R9, RZ ;  /* 0x00000009080b7210 */ /* 0x000fca0007ffe0ff */
[----:B0-----:R-:W-:-:S05]  /*0170*/  IMAD.WIDE R6, R11, 0x4, R6 ;  /* 0x000000040b067825 */ /* 0x001fca00078e0206 */
[----:B------:R0:W5:Y:S01]  /*0180*/  LDG.E R19, desc[UR12][R6.64] ;  /* 0x0000000c06137981 */ /* 0x000162000c1e1900 */
[----:B------:R-:W-:Y:S02]  /*0190*/  IADD3 R9, PT, PT, R9, 0x1, RZ ;  /* 0x0000000109097810 */ /* 0x000fe40007ffe0ff */
[----:B------:R-:W-:Y:S02]  /*01a0*/  MOV R10, RZ ;  /* 0x000000ff000a7202 */ /* 0x000fe40000000f00 */
[----:B------:R-:W-:Y:S02]  /*01b0*/  ISETP.NE.AND P1, PT, R9, 0x3e8, PT ;  /* 0x000003e80900780c */ /* 0x000fe40003f25270 */
[----:B------:R-:W-:Y:S02]  /*01c0*/  MOV R13, R0 ;  /* 0x00000000000d7202 */ /* 0x000fe40000000f00 */
[----:B------:R-:W-:-:S09]  /*01d0*/  MOV R11, R8 ;  /* 0x00000008000b7202 */ /* 0x000fd20000000f00 */
.L_x_1:
[----:B------:R-:W-:-:S04]  /*01e0*/  IMAD.WIDE R16, R11, 0x4, R2 ;  /* 0x000000040b107825 */ /* 0x000fc800078e0202 */
[----:B------:R-:W-:Y:S01]  /*01f0*/  IMAD.WIDE R14, R13, 0x4, R4 ;  /* 0x000000040d0e7825 */ /* 0x000fe200078e0204 */
[----:B------:R-:W2:Y:S04]  /*0200*/  LDG.E R12, desc[UR12][R16.64+-0x10] ;  /* 0xfffff00c100c7981 */ /* 0x000ea8000c1e1900 */
[----:B------:R-:W2:Y:S02]  /*0210*/  LDG.E R18, desc[UR12][R14.64+-0x3e80] ;  /* 0xffc1800c0e127981 */ /* 0x000ea4000c1e1900 */
[----:B--23-5:R-:W-:-:S05]  /*0220*/  FFMA R19, R12, R18, R19 ;  /* 0x000000120c137223 */ /* 0x02cfca0000000013 */
[----:B------:R1:W-:Y:S04]  /*0230*/  STG.E desc[UR12][R6.64], R19 ;  /* 0x0000001306007986 */ /* 0x0003e8000c10190c */
[----:B------:R-:W2:Y:S04]  /*0240*/  LDG.E R12, desc[UR12][R16.64+-0xc] ;  /* 0xfffff40c100c7981 */ /* 0x000ea8000c1e1900 */
[----:B------:R-:W2:Y:S02]  /*0250*/  LDG.E R18, desc[UR12][R14.64+-0x2ee0] ;  /* 0xffd1200c0e127981 */ /* 0x000ea4000c1e1900 */
[----:B--2---:R-:W-:-:S05]  /*0260*/  FFMA R21, R12, R18, R19 ;  /* 0x000000120c157223 */ /* 0x004fca0000000013 */
[----:B------:R2:W-:Y:S04]  /*0270*/  STG.E desc[UR12][R6.64], R21 ;  /* 0x0000001506007986 */ /* 0x0005e8000c10190c */
[----:B------:R-:W3:Y:S04]  /*0280*/  LDG.E R12, desc[UR12][R16.64+-0x8] ;  /* 0xfffff80c100c7981 */ /* 0x000ee8000c1e1900 */
[----:B------:R-:W3:Y:S02]  /*0290*/  LDG.E R18, desc[UR12][R14.64+-0x1f40] ;  /* 0xffe0c00c0e127981 */ /* 0x000ee4000c1e1900 */
[----:B---3--:R-:W-:-:S05]  /*02a0*/  FFMA R23, R12, R18, R21 ;  /* 0x000000120c177223 */ /* 0x008fca0000000015 */
[----:B------:R3:W-:Y:S04]  /*02b0*/  STG.E desc[UR12][R6.64], R23 ;  /* 0x0000001706007986 */ /* 0x0007e8000c10190c */
[----:B------:R-:W1:Y:S04]  /*02c0*/  LDG.E R12, desc[UR12][R16.64+-0x4] ;  /* 0xfffffc0c100c7981 */ /* 0x000e68000c1e1900 */
[----:B------:R-:W1:Y:S02]  /*02d0*/  LDG.E R18, desc[UR12][R14.64+-0xfa0] ;  /* 0xfff0600c0e127981 */ /* 0x000e64000c1e1900 */
[----:B-1----:R-:W-:-:S05]  /*02e0*/  FFMA R19, R12, R18, R23 ;  /* 0x000000120c137223 */ /* 0x002fca0000000017 */
        /* <DEDUP_REMOVED lines=9> */
[----:B------:R-:W4:Y:S04]  /*0380*/  LDG.E R12, desc[UR12][R16.64+0x8] ;  /* 0x0000080c100c7981 */ /* 0x000f28000c1e1900 */
[----:B------:R-:W4:Y:S02]  /*0390*/  LDG.E R18, desc[UR12][R14.64+0x1f40] ;  /* 0x001f400c0e127981 */ /* 0x000f24000c1e1900 */
[----:B----4-:R-:W-:-:S05]  /*03a0*/  FFMA R25, R12, R18, R23 ;  /* 0x000000120c197223 */ /* 0x010fca0000000017 */
[----:B------:R-:W-:Y:S04]  /*03b0*/  STG.E desc[UR12][R6.64], R25 ;  /* 0x0000001906007986 */ /* 0x000fe8000c10190c */
[----:B------:R-:W4:Y:S04]  /*03c0*/  LDG.E R12, desc[UR12][R16.64+0xc] ;  /* 0x00000c0c100c7981 */ /* 0x000f28000c1e1900 */
[----:B------:R-:W4:Y:S01]  /*03d0*/  LDG.E R18, desc[UR12][R14.64+0x2ee0] ;  /* 0x002ee00c0e127981 */ /* 0x000f22000c1e1900 */
[----:B-1----:R-:W-:Y:S02]  /*03e0*/  IADD3 R19, PT, PT, R11, 0x8, RZ ;  /* 0x000000080b137810 */ /* 0x002fe40007ffe0ff */
[----:B--2---:R-:W-:-:S05]  /*03f0*/  IADD3 R21, PT, PT, R13, 0x1f40, RZ ;  /* 0x00001f400d157810 */ /* 0x004fca0007ffe0ff */
[----:B------:R-:W-:-:S04]  /*0400*/  IMAD.WIDE R20, R21, 0x4, R4 ;  /* 0x0000000415147825 */ /* 0x000fc800078e0204 */
[----:B----4-:R-:W-:Y:S01]  /*0410*/  FFMA R27, R12, R18, R25 ;  /* 0x000000120c1b7223 */ /* 0x010fe20000000019 */
[----:B------:R-:W-:-:S04]  /*0420*/  IMAD.WIDE R18, R19, 0x4, R2 ;  /* 0x0000000413127825 */ /* 0x000fc800078e0202 */
[----:B------:R-:W-:Y:S04]  /*0430*/  STG.E desc[UR12][R6.64], R27 ;  /* 0x0000001b06007986 */ /* 0x000fe8000c10190c */
[----:B------:R-:W3:Y:S04]  /*0440*/  LDG.E R12, desc[UR12][R18.64+-0x10] ;  /* 0xfffff00c120c7981 */ /* 0x000ee8000c1e1900 */
[----:B------:R-:W3:Y:S02]  /*0450*/  LDG.E R22, desc[UR12][R20.64+-0x3e80] ;  /* 0xffc1800c14167981 */ /* 0x000ee4000c1e1900 */
[----:B---3--:R-:W-:-:S05]  /*0460*/  FFMA R23, R12, R22, R27 ;  /* 0x000000160c177223 */ /* 0x008fca000000001b */
        /* <DEDUP_REMOVED lines=25> */
[----:B------:R-:W4:Y:S04]  /*0600*/  LDG.E R12, desc[UR12][R18.64+0xc] ;  /* 0x00000c0c120c7981 */ /* 0x000f28000c1e1900 */
[----:B------:R-:W4:Y:S01]  /*0610*/  LDG.E R14, desc[UR12][R20.64+0x2ee0] ;  /* 0x002ee00c140e7981 */ /* 0x000f22000c1e1900 */
[----:B--2---:R-:W-:Y:S02]  /*0620*/  IADD3 R15, PT, PT, R11, 0x10, RZ ;  /* 0x000000100b0f7810 */ /* 0x004fe40007ffe0ff */
[----:B------:R-:W-:-:S05]  /*0630*/  IADD3 R27, PT, PT, R13, 0x3e80, RZ ;  /* 0x00003e800d1b7810 */ /* 0x000fca0007ffe0ff */
[----:B---3--:R-:W-:-:S04]  /*0640*/  IMAD.WIDE R16, R27, 0x4, R4 ;  /* 0x000000041b107825 */ /* 0x008fc800078e0204 */
[----:B----4-:R-:W-:Y:S01]  /*0650*/  FFMA R25, R12, R14, R23 ;  /* 0x0000000e0c197223 */ /* 0x010fe20000000017 */
[----:B------:R-:W-:-:S04]  /*0660*/  IMAD.WIDE R14, R15, 0x4, R2 ;  /* 0x000000040f0e7825 */ /* 0x000fc800078e0202 */
[----:B------:R-:W-:Y:S04]  /*0670*/  STG.E desc[UR12][R6.64], R25 ;  /* 0x0000001906007986 */ /* 0x000fe8000c10190c */
        /* <DEDUP_REMOVED lines=51> */
[----:B------:R-:W-:Y:S04]  /*09b0*/  STG.E desc[UR12][R6.64], R23 ;  /* 0x0000001706007986 */ /* 0x000fe8000c10190c */
[----:B------:R-:W2:Y:S04]  /*09c0*/  LDG.E R12, desc[UR12][R18.64] ;  /* 0x0000000c120c7981 */ /* 0x000ea8000c1e1900 */
[----:B------:R-:W2:Y:S02]  /*09d0*/  LDG.E R14, desc[UR12][R20.64] ;  /* 0x0000000c140e7981 */ /* 0x000ea4000c1e1900 */
[----:B--2---:R-:W-:-:S05]  /*09e0*/  FFMA R15, R12, R14, R23 ;  /* 0x0000000e0c0f7223 */ /* 0x004fca0000000017 */
[----:B------:R1:W-:Y:S04]  /*09f0*/  STG.E desc[UR12][R6.64], R15 ;  /* 0x0000000f06007986 */ /* 0x0003e8000c10190c */
[----:B------:R-:W2:Y:S04]  /*0a00*/  LDG.E R12, desc[UR12][R18.64+0x4] ;  /* 0x0000040c120c7981 */ /* 0x000ea8000c1e1900 */
[----:B------:R-:W2:Y:S02]  /*0a10*/  LDG.E R14, desc[UR12][R20.64+0xfa0] ;  /* 0x000fa00c140e7981 */ /* 0x000ea4000c1e1900 */
[----:B--2---:R-:W-:-:S05]  /*0a20*/  FFMA R25, R12, R14, R15 ;  /* 0x0000000e0c197223 */ /* 0x004fca000000000f */
[----:B------:R-:W-:Y:S04]  /*0a30*/  STG.E desc[UR12][R6.64], R25 ;  /* 0x0000001906007986 */ /* 0x000fe8000c10190c */
[----:B------:R-:W2:Y:S04]  /*0a40*/  LDG.E R12, desc[UR12][R18.64+0x8] ;  /* 0x0000080c120c7981 */ /* 0x000ea8000c1e1900 */
[----:B------:R-:W2:Y:S02]  /*0a50*/  LDG.E R14, desc[UR12][R20.64+0x1f40] ;  /* 0x001f400c140e7981 */ /* 0x000ea4000c1e1900 */
[----:B--2---:R-:W-:-:S05]  /*0a60*/  FFMA R27, R12, R14, R25 ;  /* 0x0000000e0c1b7223 */ /* 0x004fca0000000019 */
[----:B------:R-:W-:Y:S04]  /*0a70*/  STG.E desc[UR12][R6.64], R27 ;  /* 0x0000001b06007986 */ /* 0x000fe8000c10190c */
[----:B------:R-:W2:Y:S04]  /*0a80*/  LDG.E R12, desc[UR12][R18.64+0xc] ;  /* 0x00000c0c120c7981 */ /* 0x000ea8000c1e1900 */
[----:B------:R-:W2:Y:S01]  /*0a90*/  LDG.E R14, desc[UR12][R20.64+0x2ee0] ;  /* 0x002ee00c140e7981 */ /* 0x000ea2000c1e1900 */
[----:B---3--:R-:W-:Y:S02]  /*0aa0*/  IADD3 R17, PT, PT, R11, 0x20, RZ ;  /* 0x000000200b117810 */ /* 0x008fe40007ffe0ff */
[----:B-1----:R-:W-:-:S03]  /*0ab0*/  IADD3 R15, PT, PT, R13, 0x7d00, RZ ;  /* 0x00007d000d0f7810 */ /* 0x002fc60007ffe0ff */
[----:B------:R-:W-:-:S04]  /*0ac0*/  IMAD.WIDE R16, R17, 0x4, R2 ;  /* 0x0000000411107825 */ /* 0x000fc800078e0202 */
[----:B--2---:R-:W-:Y:S01]  /*0ad0*/  FFMA R29, R12, R14, R27 ;  /* 0x0000000e0c1d7223 */ /* 0x004fe2000000001b */
[----:B------:R-:W-:-:S04]  /*0ae0*/  IMAD.WIDE R14, R15, 0x4, R4 ;  /* 0x000000040f0e7825 */ /* 0x000fc800078e0204 */
        /* <DEDUP_REMOVED lines=30> */
[----:B------:R-:W2:Y:S01]  /*0cd0*/  LDG.E R18, desc[UR12][R14.64+0x2ee0] ;  /* 0x002ee00c0e127981 */ /* 0x000ea2000c1e1900 */
[----:B------:R-:W-:Y:S02]  /*0ce0*/  IADD3 R10, PT, PT, R10, 0x28, RZ ;  /* 0x000000280a0a7810 */ /* 0x000fe40007ffe0ff */
[----:B------:R-:W-:-:S02]  /*0cf0*/  IADD3 R11, PT, PT, R11, 0x28, RZ ;  /* 0x000000280b0b7810 */ /* 0x000fc40007ffe0ff */
[----:B------:R-:W-:Y:S02]  /*0d00*/  ISETP.NE.AND P0, PT, R10, 0x3e8, PT ;  /* 0x000003e80a00780c */ /* 0x000fe40003f05270 */
[----:B------:R-:W-:Y:S01]  /*0d10*/  IADD3 R13, PT, PT, R13, 0x9c40, RZ ;  /* 0x00009c400d0d7810 */ /* 0x000fe20007ffe0ff */
[----:B--2---:R-:W-:-:S05]  /*0d20*/  FFMA R19, R12, R18, R23 ;  /* 0x000000120c137223 */ /* 0x004fca0000000017 */
[----:B------:R3:W-:Y:S05]  /*0d30*/  STG.E desc[UR12][R6.64], R19 ;  /* 0x0000001306007986 */ /* 0x0007ea000c10190c */
[----:B------:R-:W-:Y:S05]  /*0d40*/  @P0 BRA `(.L_x_1) ;  /* 0xfffffff400240947 */ /* 0x000fea000383ffff */
[----:B------:R-:W-:Y:S05]  /*0d50*/  @P1 BRA `(.L_x_2) ;  /* 0xfffffff000fc1947 */ /* 0x000fea000383ffff */
[----:B------:R-:W-:-:S04]  /*0d60*/  IADD3 R0, PT, PT, R0, UR4, RZ ;  /* 0x0000000400007c10 */ /* 0x000fc8000fffe0ff */
[----:B------:R-:W-:-:S13]  /*0d70*/  ISETP.GE.AND P0, PT, R0, 0x3e8, PT ;  /* 0x000003e80000780c */ /* 0x000fda0003f06270 */
[----:B------:R-:W-:Y:S05]  /*0d80*/  @!P0 BRA `(.L_x_3) ;  /* 0xfffffff000e88947 */ /* 0x000fea000383ffff */
[----:B------:R-:W-:Y:S05]  /*0d90*/  EXIT ;  /* 0x000000000000794d */ /* 0x000fea0003800000 */
.L_x_4:
        /* <DEDUP_REMOVED lines=14> */
.L_x_6:


//--------------------- .nv.shared.reserved.0     --------------------------
	.section	.nv.shared.reserved.0,"aw",@nobits
	.weak		__nv_reservedSMEM_offset_0_alias
	.size		__nv_reservedSMEM_offset_0_alias, 0, 64
	.other		__nv_reservedSMEM_offset_0_alias,@"STO_CUDA_RESERVED_SHARED STV_DEFAULT"
__nv_reservedSMEM_offset_0_alias:
	.zero		0
	.zero		64


//--------------------- .nv.constant0._Z13mm_gpu_sharedPfS_S_i --------------------------
	.section	.nv.constant0._Z13mm_gpu_sharedPfS_S_i,"a",@progbits
	.sectionflags	@""
	.align	4
.nv.constant0._Z13mm_gpu_sharedPfS_S_i:
	.zero		924


//--------------------- .nv.constant0._Z13mm_gpu_globalPfS_S_i --------------------------
	.section	.nv.constant0._Z13mm_gpu_globalPfS_S_i,"a",@progbits
	.sectionflags	@""
	.align	4
.nv.constant0._Z13mm_gpu_globalPfS_S_i:
	.zero		924


//--------------------- SYMBOLS --------------------------

	.type		.nv.reservedSmem.offset0,@object
	.size		.nv.reservedSmem.offset0,0x4
